//
// Generated by NVIDIA NVVM Compiler
//
// Compiler Build ID: CL-36424714
// Cuda compilation tools, release 13.0, V13.0.88
// Based on NVVM 20.0.0
//

.version 9.0
.target sm_100
.address_size 64

	// .globl	_Z4foo2P7Residue
.extern .func  (.param .b32 func_retval0) vprintf
(
	.param .b64 vprintf_param_0,
	.param .b64 vprintf_param_1
)
;
.global .align 1 .b8 $str[9] = {114, 101, 97, 99, 104, 101, 100, 10};
.global .align 1 .b8 $str$1[7] = {37, 100, 32, 37, 100, 10};

.visible .entry _Z4foo2P7Residue(
	.param .u64 .ptr .align 1 _Z4foo2P7Residue_param_0
)
{
	.local .align 8 .b8 	__local_depot0[8];
	.reg .b64 	%SP;
	.reg .b64 	%SPL;
	.reg .b32 	%r<9>;
	.reg .b64 	%rd<22>;

	mov.u64 	%SPL, __local_depot0;
	cvta.local.u64 	%SP, %SPL;
	ld.param.u64 	%rd1, [_Z4foo2P7Residue_param_0];
	cvta.to.global.u64 	%rd2, %rd1;
	add.u64 	%rd3, %SP, 0;
	add.u64 	%rd4, %SPL, 0;
	mov.u32 	%r1, %tid.y;
	mov.u32 	%r2, %tid.x;
	mul.wide.u32 	%rd5, %r1, 16;
	add.s64 	%rd6, %rd2, %rd5;
	ld.global.u64 	%rd7, [%rd6+8];
	mul.wide.u32 	%rd8, %r2, 8;
	add.s64 	%rd9, %rd7, %rd8;
	st.u32 	[%rd9+4], %r2;
	mul.wide.u32 	%rd10, %r2, 16;
	add.s64 	%rd11, %rd2, %rd10;
	ld.global.u64 	%rd12, [%rd11+8];
	add.s64 	%rd13, %rd12, %rd8;
	st.u32 	[%rd13], %r2;
	mov.u64 	%rd14, $str;
	cvta.global.u64 	%rd15, %rd14;
	{ // callseq 0, 0
	.param .b64 param0;
	st.param.b64 	[param0], %rd15;
	.param .b64 param1;
	st.param.b64 	[param1], 0;
	.param .b32 retval0;
	call.uni (retval0), 
	vprintf, 
	(
	param0, 
	param1
	);
	ld.param.b32 	%r3, [retval0];
	} // callseq 0
	ld.global.u64 	%rd16, [%rd6+8];
	add.s64 	%rd17, %rd16, %rd8;
	ld.u32 	%r5, [%rd17+4];
	ld.global.u64 	%rd18, [%rd11+8];
	add.s64 	%rd19, %rd18, %rd8;
	ld.u32 	%r6, [%rd19];
	st.local.v2.u32 	[%rd4], {%r5, %r6};
	mov.u64 	%rd20, $str$1;
	cvta.global.u64 	%rd21, %rd20;
	{ // callseq 1, 0
	.param .b64 param0;
	st.param.b64 	[param0], %rd21;
	.param .b64 param1;
	st.param.b64 	[param1], %rd3;
	.param .b32 retval0;
	call.uni (retval0), 
	vprintf, 
	(
	param0, 
	param1
	);
	ld.param.b32 	%r7, [retval0];
	} // callseq 1
	ret;

}


// ===== COMPILED SASS (sm_100) =====

	.target	sm_100

	.elftype	@"ET_EXEC"


//--------------------- .note.nv.tkinfo           --------------------------
	.section	.note.nv.tkinfo,"",@"SHT_NOTE"
	.sectionflags	@"SHF_NOTE_NV_TKINFO"
	.tkinfo
        /*0018*/ 	.word	0x00000002
        /*0030*/ 	.string	""
        /*0030*/ 	.string	"ptxas"
        /*0030*/ 	.string	"Cuda compilation tools, release 13.0, V13.0.88"
        /*0030*/ 	.string	"Build cuda_13.0.r13.0/compiler.36424714_0"
        /*0030*/ 	.string	"-arch sm_100 -m 64 "



//--------------------- .note.nv.cuinfo           --------------------------
	.section	.note.nv.cuinfo,"",@"SHT_NOTE"
	.sectionflags	@"SHF_NOTE_NV_CUINFO"
        /*0018*/ 	.short	0x0002
        /*001a*/ 	.short	0x0064
        /*001c*/ 	.short	0x0082
	.zero		2


//--------------------- .nv.info                  --------------------------
	.section	.nv.info,"",@"SHT_CUDA_INFO"
	.align	4


	//----- nvinfo : EIATTR_REGCOUNT
	.align		4
        /*0000*/ 	.byte	0x04, 0x2f
        /*0002*/ 	.short	(.L_3 - .L_2)
	.align		4
.L_2:
        /*0004*/ 	.word	index@(_Z4foo2P7Residue)
        /*0008*/ 	.word	0x0000001b


	//----- nvinfo : EIATTR_FRAME_SIZE
	.align		4
.L_3:
        /*000c*/ 	.byte	0x04, 0x11
        /*000e*/ 	.short	(.L_5 - .L_4)
	.align		4
.L_4:
        /*0010*/ 	.word	index@(_Z4foo2P7Residue)
        /*0014*/ 	.word	0x00000008


	//----- nvinfo : EIATTR_MIN_STACK_SIZE
	.align		4
.L_5:
        /*0018*/ 	.byte	0x04, 0x12
        /*001a*/ 	.short	(.L_7 - .L_6)
	.align		4
.L_6:
        /*001c*/ 	.word	index@(_Z4foo2P7Residue)
        /*0020*/ 	.word	0x00000008
.L_7:


//--------------------- .nv.compat                --------------------------
	.section	.nv.compat,"",@"SHT_CUDA_COMPAT_INFO"
	.align	4
        /*0000*/ 	.byte	0x02, 0x09, 0x00, 0x00, 0x02, 0x02, 0x01, 0x00, 0x02, 0x05, 0x05, 0x00, 0x03, 0x07, 0x01, 0x01
        /*0010*/ 	.byte	0x02, 0x03, 0x00, 0x00, 0x02, 0x06, 0x01, 0x00, 0x04, 0x0b, 0x08, 0x00, 0x09, 0x00, 0x00, 0x00
        /*0020*/ 	.byte	0x00, 0x00, 0x00, 0x00


//--------------------- .nv.info._Z4foo2P7Residue --------------------------
	.section	.nv.info._Z4foo2P7Residue,"",@"SHT_CUDA_INFO"
	.sectionflags	@""
	.align	4


	//----- nvinfo : EIATTR_CUDA_API_VERSION
	.align		4
        /*0000*/ 	.byte	0x04, 0x37
        /*0002*/ 	.short	(.L_9 - .L_8)
.L_8:
        /*0004*/ 	.word	0x00000082


	//----- nvinfo : EIATTR_KPARAM_INFO
	.align		4
.L_9:
        /*0008*/ 	.byte	0x04, 0x17
        /*000a*/ 	.short	(.L_11 - .L_10)
.L_10:
        /*000c*/ 	.word	0x00000000
        /*0010*/ 	.short	0x0000
        /*0012*/ 	.short	0x0000
        /*0014*/ 	.byte	0x00, 0xf5, 0x21, 0x00


	//----- nvinfo : EIATTR_SPARSE_MMA_MASK
	.align		4
.L_11:
        /*0018*/ 	.byte	0x03, 0x50
        /*001a*/ 	.short	0x0000


	//----- nvinfo : EIATTR_MAXREG_COUNT
	.align		4
        /*001c*/ 	.byte	0x03, 0x1b
        /*001e*/ 	.short	0x00ff


	//----- nvinfo : EIATTR_EXTERNS
	.align		4
        /*0020*/ 	.byte	0x04, 0x0f
        /*0022*/ 	.short	(.L_13 - .L_12)


	//   ....[0]....
	.align		4
.L_12:
        /*0024*/ 	.word	index@(vprintf)


	//----- nvinfo : EIATTR_MERCURY_ISA_VERSION
	.align		4
.L_13:
        /*0028*/ 	.byte	0x03, 0x5f
        /*002a*/ 	.short	0x0101


	//----- nvinfo : EIATTR_VRC_CTA_INIT_COUNT
	.align		4
        /*002c*/ 	.byte	0x02, 0x4a
	.zero		1
	.zero		1


	//----- nvinfo : EIATTR_SYSCALL_OFFSETS
	.align		4
        /*0030*/ 	.byte	0x04, 0x46
        /*0032*/ 	.short	(.L_15 - .L_14)


	//   ....[0]....
.L_14:
        /*0034*/ 	.word	0x00000190


	//   ....[1]....
        /*0038*/ 	.word	0x00000280


	//----- nvinfo : EIATTR_EXIT_INSTR_OFFSETS
	.align		4
.L_15:
        /*003c*/ 	.byte	0x04, 0x1c
        /*003e*/ 	.short	(.L_17 - .L_16)


	//   ....[0]....
.L_16:
        /*0040*/ 	.word	0x00000290


	//----- nvinfo : EIATTR_CBANK_PARAM_SIZE
	.align		4
.L_17:
        /*0044*/ 	.byte	0x03, 0x19
        /*0046*/ 	.short	0x0008


	//----- nvinfo : EIATTR_PARAM_CBANK
	.align		4
        /*0048*/ 	.byte	0x04, 0x0a
        /*004a*/ 	.short	(.L_19 - .L_18)
	.align		4
.L_18:
        /*004c*/ 	.word	index@(.nv.constant0._Z4foo2P7Residue)
        /*0050*/ 	.short	0x0380
        /*0052*/ 	.short	0x0008


	//----- nvinfo : EIATTR_SW_WAR
	.align		4
.L_19:
        /*0054*/ 	.byte	0x04, 0x36
        /*0056*/ 	.short	(.L_21 - .L_20)
.L_20:
        /*0058*/ 	.word	0x00000008
.L_21:


//--------------------- .nv.callgraph             --------------------------
	.section	.nv.callgraph,"",@"SHT_CUDA_CALLGRAPH"
	.align	4
	.sectionentsize	8
	.align		4
        /*0000*/ 	.word	0x00000000
	.align		4
        /*0004*/ 	.word	0xffffffff
	.align		4
        /*0008*/ 	.word	index@(_Z4foo2P7Residue)
	.align		4
        /*000c*/ 	.word	index@(vprintf)
	.align		4
        /*0010*/ 	.word	0x00000000
	.align		4
        /*0014*/ 	.word	0xfffffffe
	.align		4
        /*0018*/ 	.word	0x00000000
	.align		4
        /*001c*/ 	.word	0xfffffffd
	.align		4
        /*0020*/ 	.word	0x00000000
	.align		4
        /*0024*/ 	.word	0xfffffffc


//--------------------- .nv.constant4             --------------------------
	.section	.nv.constant4,"a",@progbits
	.align	8
	.align		8
.nv.constant4:
        /*0000*/ 	.dword	vprintf
	.align		8
        /*0008*/ 	.dword	$str
	.align		8
        /*0010*/ 	.dword	$str$1


//--------------------- .text._Z4foo2P7Residue    --------------------------
	.section	.text._Z4foo2P7Residue,"ax",@progbits
	.align	128
        .global         _Z4foo2P7Residue
        .type           _Z4foo2P7Residue,@function
        .size           _Z4foo2P7Residue,(.L_x_3 - _Z4foo2P7Residue)
        .other          _Z4foo2P7Residue,@"STO_CUDA_ENTRY STV_DEFAULT"
_Z4foo2P7Residue:
.text._Z4foo2P7Residue:
[----:B------:R-:W0:Y:S01]  /*0000*/  LDC R1, c[0x0][0x37c] ;  /* 0x0000df00ff017b82 */ /* 0x000e220000000800 */
[----:B------:R-:W1:Y:S07]  /*0010*/  S2R R19, SR_TID.Y ;  /* 0x0000000000137919 */ /* 0x000e6e0000002200 */
[----:B------:R-:W1:Y:S01]  /*0020*/  LDC.64 R16, c[0x0][0x380] ;  /* 0x0000e000ff107b82 */ /* 0x000e620000000a00 */
[----:B------:R-:W2:Y:S01]  /*0030*/  LDCU.64 UR36, c[0x0][0x358] ;  /* 0x00006b00ff2477ac */ /* 0x000ea20008000a00 */
[----:B0-----:R-:W-:Y:S01]  /*0040*/  IADD3 R1, PT, PT, R1, -0x8, RZ ;  /* 0xfffffff801017810 */ /* 0x001fe20007ffe0ff */
[----:B------:R-:W0:Y:S01]  /*0050*/  S2R R2, SR_TID.X ;  /* 0x0000000000027919 */ /* 0x000e220000002100 */
[----:B------:R-:W3:Y:S01]  /*0060*/  LDCU UR4, c[0x0][0x2f8] ;  /* 0x00005f00ff0477ac */ /* 0x000ee20008000800 */
[----:B------:R-:W4:Y:S01]  /*0070*/  LDCU.64 UR6, c[0x4][0x8] ;  /* 0x01000100ff0677ac */ /* 0x000f220008000a00 */
[----:B-1----:R-:W-:-:S05]  /*0080*/  IMAD.WIDE.U32 R18, R19, 0x10, R16 ;  /* 0x0000001013127825 */ /* 0x002fca00078e0010 */
[----:B--2---:R-:W2:Y:S01]  /*0090*/  LDG.E.64 R6, desc[UR36][R18.64+0x8] ;  /* 0x0000082412067981 */ /* 0x004ea2000c1e1b00 */
[----:B0-----:R-:W-:-:S04]  /*00a0*/  IMAD.WIDE.U32 R16, R2, 0x10, R16 ;  /* 0x0000001002107825 */ /* 0x001fc800078e0010 */
[----:B--2---:R-:W-:-:S05]  /*00b0*/  IMAD.WIDE.U32 R6, R2, 0x8, R6 ;  /* 0x0000000802067825 */ /* 0x004fca00078e0006 */
[----:B------:R0:W-:Y:S04]  /*00c0*/  ST.E desc[UR36][R6.64+0x4], R2 ;  /* 0x0000040206007985 */ /* 0x0001e8000c101924 */
[----:B------:R-:W2:Y:S01]  /*00d0*/  LDG.E.64 R8, desc[UR36][R16.64+0x8] ;  /* 0x0000082410087981 */ /* 0x000ea2000c1e1b00 */
[----:B------:R-:W-:Y:S01]  /*00e0*/  MOV R22, 0x0 ;  /* 0x0000000000167802 */ /* 0x000fe20000000f00 */
[----:B------:R-:W1:Y:S01]  /*00f0*/  LDCU UR5, c[0x0][0x2fc] ;  /* 0x00005f80ff0577ac */ /* 0x000e620008000800 */
[----:B---3--:R-:W-:Y:S01]  /*0100*/  IADD3 R23, P0, PT, R1, UR4, RZ ;  /* 0x0000000401177c10 */ /* 0x008fe2000ff1e0ff */
[----:B----4-:R-:W-:Y:S01]  /*0110*/  IMAD.U32 R4, RZ, RZ, UR6 ;  /* 0x00000006ff047e24 */ /* 0x010fe2000f8e00ff */
[----:B------:R3:W4:Y:S01]  /*0120*/  LDC.64 R10, c[0x4][R22] ;  /* 0x01000000160a7b82 */ /* 0x0007220000000a00 */
[----:B------:R-:W-:-:S02]  /*0130*/  MOV R5, UR7 ;  /* 0x0000000700057c02 */ /* 0x000fc40008000f00 */
[----:B0-----:R-:W-:Y:S01]  /*0140*/  CS2R R6, SRZ ;  /* 0x0000000000067805 */ /* 0x001fe2000001ff00 */
[----:B-1----:R-:W-:Y:S02]  /*0150*/  IMAD.X R24, RZ, RZ, UR5, P0 ;  /* 0x00000005ff187e24 */ /* 0x002fe400080e06ff */
[----:B--2---:R-:W-:-:S05]  /*0160*/  IMAD.WIDE.U32 R8, R2, 0x8, R8 ;  /* 0x0000000802087825 */ /* 0x004fca00078e0008 */
[----:B----4-:R3:W-:Y:S02]  /*0170*/  ST.E desc[UR36][R8.64], R2 ;  /* 0x0000000208007985 */ /* 0x0107e4000c101924 */
[----:B------:R-:W-:-:S07]  /*0180*/  LEPC R20, `(.L_x_0) ;  /* 0x000000001014794e */ /* 0x000fce0000000000 */
[----:B---3--:R-:W-:Y:S05]  /*0190*/  CALL.ABS.NOINC R10 ;  /* 0x000000000a007343 */ /* 0x008fea0003c00000 */
.L_x_0:
[----:B------:R-:W2:Y:S01]  /*01a0*/  LDG.E.64 R8, desc[UR36][R18.64+0x8] ;  /* 0x0000082412087981 */ /* 0x000ea2000c1e1b00 */
[----:B------:R-:W0:Y:S03]  /*01b0*/  LDCU.64 UR4, c[0x4][0x10] ;  /* 0x01000200ff0477ac */ /* 0x000e260008000a00 */
[----:B------:R-:W3:Y:S01]  /*01c0*/  LDG.E.64 R10, desc[UR36][R16.64+0x8] ;  /* 0x00000824100a7981 */ /* 0x000ee2000c1e1b00 */
[----:B--2---:R-:W-:-:S04]  /*01d0*/  IMAD.WIDE.U32 R8, R2, 0x8, R8 ;  /* 0x0000000802087825 */ /* 0x004fc800078e0008 */
[----:B---3--:R-:W-:Y:S02]  /*01e0*/  IMAD.WIDE.U32 R10, R2, 0x8, R10 ;  /* 0x00000008020a7825 */ /* 0x008fe400078e000a */
[----:B------:R-:W2:Y:S04]  /*01f0*/  LD.E R2, desc[UR36][R8.64+0x4] ;  /* 0x0000042408027980 */ /* 0x000ea8000c101900 */
[----:B------:R-:W2:Y:S01]  /*0200*/  LD.E R3, desc[UR36][R10.64] ;  /* 0x000000240a037980 */ /* 0x000ea2000c101900 */
[----:B------:R1:W3:Y:S01]  /*0210*/  LDC.64 R12, c[0x4][R22] ;  /* 0x01000000160c7b82 */ /* 0x0002e20000000a00 */
[----:B0-----:R-:W-:Y:S01]  /*0220*/  MOV R4, UR4 ;  /* 0x0000000400047c02 */ /* 0x001fe20008000f00 */
[----:B------:R-:W-:Y:S01]  /*0230*/  IMAD.U32 R5, RZ, RZ, UR5 ;  /* 0x00000005ff057e24 */ /* 0x000fe2000f8e00ff */
[----:B------:R-:W-:-:S02]  /*0240*/  MOV R6, R23 ;  /* 0x0000001700067202 */ /* 0x000fc40000000f00 */
[----:B------:R-:W-:Y:S01]  /*0250*/  MOV R7, R24 ;  /* 0x0000001800077202 */ /* 0x000fe20000000f00 */
[----:B--23--:R1:W-:Y:S06]  /*0260*/  STL.64 [R1], R2 ;  /* 0x0000000201007387 */ /* 0x00c3ec0000100a00 */
[----:B------:R-:W-:-:S07]  /*0270*/  LEPC R20, `(.L_x_1) ;  /* 0x000000001014794e */ /* 0x000fce0000000000 */
[----:B-1----:R-:W-:Y:S05]  /*0280*/  CALL.ABS.NOINC R12 ;  /* 0x000000000c007343 */ /* 0x002fea0003c00000 */
.L_x_1:
[----:B------:R-:W-:Y:S05]  /*0290*/  EXIT ;  /* 0x000000000000794d */ /* 0x000fea0003800000 */
.L_x_2:
[----:B------:R-:W-:-:S00]  /*02a0*/  BRA `(.L_x_2) ;  /* 0xfffffffc00fc7947 */ /* 0x000fc0000383ffff */
[----:B------:R-:W-:-:S00]  /*02b0*/  NOP ;  /* 0x0000000000007918 */ /* 0x000fc00000000000 */
        /* <DEDUP_REMOVED lines=12> */
.L_x_3:


//--------------------- .nv.global.init           --------------------------
	.section	.nv.global.init,"aw",@progbits
.nv.global.init:
	.type		$str$1,@object
	.size		$str$1,($str - $str$1)
$str$1:
        /*0000*/ 	.byte	0x25, 0x64, 0x20, 0x25, 0x64, 0x0a, 0x00
	.type		$str,@object
	.size		$str,(.L_0 - $str)
$str:
        /*0007*/ 	.byte	0x72, 0x65, 0x61, 0x63, 0x68, 0x65, 0x64, 0x0a, 0x00
.L_0:


//--------------------- .nv.shared.reserved.0     --------------------------
	.section	.nv.shared.reserved.0,"aw",@nobits
	.weak		__nv_reservedSMEM_offset_0_alias
	.size		__nv_reservedSMEM_offset_0_alias, 0, 64
	.other		__nv_reservedSMEM_offset_0_alias,@"STO_CUDA_RESERVED_SHARED STV_DEFAULT"
__nv_reservedSMEM_offset_0_alias:
	.zero		0
	.zero		64


//--------------------- .nv.constant0._Z4foo2P7Residue --------------------------
	.section	.nv.constant0._Z4foo2P7Residue,"a",@progbits
	.sectionflags	@""
	.align	4
.nv.constant0._Z4foo2P7Residue:
	.zero		904


//--------------------- SYMBOLS --------------------------

	.type		.nv.reservedSmem.offset0,@object
	.size		.nv.reservedSmem.offset0,0x4
	.type		vprintf,@function
